//
// Generated by NVIDIA NVVM Compiler
//
// Compiler Build ID: CL-36424714
// Cuda compilation tools, release 13.0, V13.0.88
// Based on NVVM 20.0.0
//

.version 9.0
.target sm_100
.address_size 64

	// .globl	_Z11dummyKernelPi

.visible .entry _Z11dummyKernelPi(
	.param .u64 .ptr .align 1 _Z11dummyKernelPi_param_0
)
{
	.reg .b32 	%r<6>;
	.reg .b64 	%rd<5>;

	ld.param.u64 	%rd1, [_Z11dummyKernelPi_param_0];
	cvta.to.global.u64 	%rd2, %rd1;
	mov.u32 	%r1, %tid.x;
	mov.u32 	%r2, %ctaid.x;
	mov.u32 	%r3, %ntid.x;
	mad.lo.s32 	%r4, %r2, %r3, %r1;
	mul.lo.s32 	%r5, %r4, %r4;
	mul.wide.s32 	%rd3, %r4, 4;
	add.s64 	%rd4, %rd2, %rd3;
	st.global.u32 	[%rd4], %r5;
	ret;

}


// ===== COMPILED SASS (sm_100) =====

	.target	sm_100

	.elftype	@"ET_EXEC"


//--------------------- .note.nv.tkinfo           --------------------------
	.section	.note.nv.tkinfo,"",@"SHT_NOTE"
	.sectionflags	@"SHF_NOTE_NV_TKINFO"
	.tkinfo
        /*0018*/ 	.word	0x00000002
        /*0030*/ 	.string	""
        /*0030*/ 	.string	"ptxas"
        /*0030*/ 	.string	"Cuda compilation tools, release 13.0, V13.0.88"
        /*0030*/ 	.string	"Build cuda_13.0.r13.0/compiler.36424714_0"
        /*0030*/ 	.string	"-arch sm_100 -m 64 "



//--------------------- .note.nv.cuinfo           --------------------------
	.section	.note.nv.cuinfo,"",@"SHT_NOTE"
	.sectionflags	@"SHF_NOTE_NV_CUINFO"
        /*0018*/ 	.short	0x0002
        /*001a*/ 	.short	0x0064
        /*001c*/ 	.short	0x0082
	.zero		2


//--------------------- .nv.info                  --------------------------
	.section	.nv.info,"",@"SHT_CUDA_INFO"
	.align	4


	//----- nvinfo : EIATTR_REGCOUNT
	.align		4
        /*0000*/ 	.byte	0x04, 0x2f
        /*0002*/ 	.short	(.L_1 - .L_0)
	.align		4
.L_0:
        /*0004*/ 	.word	index@(_Z11dummyKernelPi)
        /*0008*/ 	.word	0x00000008


	//----- nvinfo : EIATTR_FRAME_SIZE
	.align		4
.L_1:
        /*000c*/ 	.byte	0x04, 0x11
        /*000e*/ 	.short	(.L_3 - .L_2)
	.align		4
.L_2:
        /*0010*/ 	.word	index@(_Z11dummyKernelPi)
        /*0014*/ 	.word	0x00000000


	//----- nvinfo : EIATTR_MIN_STACK_SIZE
	.align		4
.L_3:
        /*0018*/ 	.byte	0x04, 0x12
        /*001a*/ 	.short	(.L_5 - .L_4)
	.align		4
.L_4:
        /*001c*/ 	.word	index@(_Z11dummyKernelPi)
        /*0020*/ 	.word	0x00000000
.L_5:


//--------------------- .nv.compat                --------------------------
	.section	.nv.compat,"",@"SHT_CUDA_COMPAT_INFO"
	.align	4
        /*0000*/ 	.byte	0x02, 0x09, 0x00, 0x00, 0x02, 0x02, 0x01, 0x00, 0x02, 0x05, 0x05, 0x00, 0x03, 0x07, 0x01, 0x01
        /*0010*/ 	.byte	0x02, 0x03, 0x00, 0x00, 0x02, 0x06, 0x01, 0x00, 0x04, 0x0b, 0x08, 0x00, 0x09, 0x00, 0x00, 0x00
        /*0020*/ 	.byte	0x00, 0x00, 0x00, 0x00


//--------------------- .nv.info._Z11dummyKernelPi --------------------------
	.section	.nv.info._Z11dummyKernelPi,"",@"SHT_CUDA_INFO"
	.sectionflags	@""
	.align	4


	//----- nvinfo : EIATTR_CUDA_API_VERSION
	.align		4
        /*0000*/ 	.byte	0x04, 0x37
        /*0002*/ 	.short	(.L_7 - .L_6)
.L_6:
        /*0004*/ 	.word	0x00000082


	//----- nvinfo : EIATTR_KPARAM_INFO
	.align		4
.L_7:
        /*0008*/ 	.byte	0x04, 0x17
        /*000a*/ 	.short	(.L_9 - .L_8)
.L_8:
        /*000c*/ 	.word	0x00000000
        /*0010*/ 	.short	0x0000
        /*0012*/ 	.short	0x0000
        /*0014*/ 	.byte	0x00, 0xf5, 0x21, 0x00


	//----- nvinfo : EIATTR_SPARSE_MMA_MASK
	.align		4
.L_9:
        /*0018*/ 	.byte	0x03, 0x50
        /*001a*/ 	.short	0x0000


	//----- nvinfo : EIATTR_MAXREG_COUNT
	.align		4
        /*001c*/ 	.byte	0x03, 0x1b
        /*001e*/ 	.short	0x00ff


	//----- nvinfo : EIATTR_MERCURY_ISA_VERSION
	.align		4
        /*0020*/ 	.byte	0x03, 0x5f
        /*0022*/ 	.short	0x0101


	//----- nvinfo : EIATTR_VRC_CTA_INIT_COUNT
	.align		4
        /*0024*/ 	.byte	0x02, 0x4a
	.zero		1
	.zero		1


	//----- nvinfo : EIATTR_EXIT_INSTR_OFFSETS
	.align		4
        /*0028*/ 	.byte	0x04, 0x1c
        /*002a*/ 	.short	(.L_11 - .L_10)


	//   ....[0]....
.L_10:
        /*002c*/ 	.word	0x000000a0


	//----- nvinfo : EIATTR_CBANK_PARAM_SIZE
	.align		4
.L_11:
        /*0030*/ 	.byte	0x03, 0x19
        /*0032*/ 	.short	0x0008


	//----- nvinfo : EIATTR_PARAM_CBANK
	.align		4
        /*0034*/ 	.byte	0x04, 0x0a
        /*0036*/ 	.short	(.L_13 - .L_12)
	.align		4
.L_12:
        /*0038*/ 	.word	index@(.nv.constant0._Z11dummyKernelPi)
        /*003c*/ 	.short	0x0380
        /*003e*/ 	.short	0x0008


	//----- nvinfo : EIATTR_SW_WAR
	.align		4
.L_13:
        /*0040*/ 	.byte	0x04, 0x36
        /*0042*/ 	.short	(.L_15 - .L_14)
.L_14:
        /*0044*/ 	.word	0x00000008
.L_15:


//--------------------- .nv.callgraph             --------------------------
	.section	.nv.callgraph,"",@"SHT_CUDA_CALLGRAPH"
	.align	4
	.sectionentsize	8
	.align		4
        /*0000*/ 	.word	0x00000000
	.align		4
        /*0004*/ 	.word	0xffffffff
	.align		4
        /*0008*/ 	.word	0x00000000
	.align		4
        /*000c*/ 	.word	0xfffffffe
	.align		4
        /*0010*/ 	.word	0x00000000
	.align		4
        /*0014*/ 	.word	0xfffffffd
	.align		4
        /*0018*/ 	.word	0x00000000
	.align		4
        /*001c*/ 	.word	0xfffffffc


//--------------------- .text._Z11dummyKernelPi   --------------------------
	.section	.text._Z11dummyKernelPi,"ax",@progbits
	.align	128
        .global         _Z11dummyKernelPi
        .type           _Z11dummyKernelPi,@function
        .size           _Z11dummyKernelPi,(.L_x_1 - _Z11dummyKernelPi)
        .other          _Z11dummyKernelPi,@"STO_CUDA_ENTRY STV_DEFAULT"
_Z11dummyKernelPi:
.text._Z11dummyKernelPi:
[----:B------:R-:W-:Y:S01]  /*0000*/  LDC R1, c[0x0][0x37c] ;  /* 0x0000df00ff017b82 */ /* 0x000fe20000000800 */
[----:B------:R-:W0:Y:S07]  /*0010*/  S2R R5, SR_TID.X ;  /* 0x0000000000057919 */ /* 0x000e2e0000002100 */
[----:B------:R-:W0:Y:S01]  /*0020*/  S2UR UR6, SR_CTAID.X ;  /* 0x00000000000679c3 */ /* 0x000e220000002500 */
[----:B------:R-:W1:Y:S07]  /*0030*/  LDCU.64 UR4, c[0x0][0x358] ;  /* 0x00006b00ff0477ac */ /* 0x000e6e0008000a00 */
[----:B------:R-:W0:Y:S08]  /*0040*/  LDC R0, c[0x0][0x360] ;  /* 0x0000d800ff007b82 */ /* 0x000e300000000800 */
[----:B------:R-:W2:Y:S01]  /*0050*/  LDC.64 R2, c[0x0][0x380] ;  /* 0x0000e000ff027b82 */ /* 0x000ea20000000a00 */
[----:B0-----:R-:W-:-:S04]  /*0060*/  IMAD R5, R0, UR6, R5 ;  /* 0x0000000600057c24 */ /* 0x001fc8000f8e0205 */
[----:B--2---:R-:W-:-:S04]  /*0070*/  IMAD.WIDE R2, R5, 0x4, R2 ;  /* 0x0000000405027825 */ /* 0x004fc800078e0202 */
[----:B------:R-:W-:-:S05]  /*0080*/  IMAD R5, R5, R5, RZ ;  /* 0x0000000505057224 */ /* 0x000fca00078e02ff */
[----:B-1----:R-:W-:Y:S01]  /*0090*/  STG.E desc[UR4][R2.64], R5 ;  /* 0x0000000502007986 */ /* 0x002fe2000c101904 */
[----:B------:R-:W-:Y:S05]  /*00a0*/  EXIT ;  /* 0x000000000000794d */ /* 0x000fea0003800000 */
.L_x_0:
[----:B------:R-:W-:-:S00]  /*00b0*/  BRA `(.L_x_0) ;  /* 0xfffffffc00fc7947 */ /* 0x000fc0000383ffff */
[----:B------:R-:W-:-:S00]  /*00c0*/  NOP ;  /* 0x0000000000007918 */ /* 0x000fc00000000000 */
        /* <DEDUP_REMOVED lines=11> */
.L_x_1:


//--------------------- .nv.shared.reserved.0     --------------------------
	.section	.nv.shared.reserved.0,"aw",@nobits
	.weak		__nv_reservedSMEM_offset_0_alias
	.size		__nv_reservedSMEM_offset_0_alias, 0, 64
	.other		__nv_reservedSMEM_offset_0_alias,@"STO_CUDA_RESERVED_SHARED STV_DEFAULT"
__nv_reservedSMEM_offset_0_alias:
	.zero		0
	.zero		64


//--------------------- .nv.constant0._Z11dummyKernelPi --------------------------
	.section	.nv.constant0._Z11dummyKernelPi,"a",@progbits
	.sectionflags	@""
	.align	4
.nv.constant0._Z11dummyKernelPi:
	.zero		904


//--------------------- SYMBOLS --------------------------

	.type		.nv.reservedSmem.offset0,@object
	.size		.nv.reservedSmem.offset0,0x4
